//
// Generated by NVIDIA NVVM Compiler
//
// Compiler Build ID: CL-36424714
// Cuda compilation tools, release 13.0, V13.0.88
// Based on NVVM 20.0.0
//

.version 9.0
.target sm_100
.address_size 64

	// .globl	_Z12MatMulKernel6MatrixS_S_
// _ZZ12MatMulKernel6MatrixS_S_E2As has been demoted
// _ZZ12MatMulKernel6MatrixS_S_E2Bs has been demoted

.visible .entry _Z12MatMulKernel6MatrixS_S_(
	.param .align 8 .b8 _Z12MatMulKernel6MatrixS_S__param_0[24],
	.param .align 8 .b8 _Z12MatMulKernel6MatrixS_S__param_1[24],
	.param .align 8 .b8 _Z12MatMulKernel6MatrixS_S__param_2[24]
)
{
	.reg .pred 	%p<3>;
	.reg .b32 	%r<46>;
	.reg .b32 	%f<105>;
	.reg .b64 	%rd<22>;
	// demoted variable
	.shared .align 4 .b8 _ZZ12MatMulKernel6MatrixS_S_E2As[4096];
	// demoted variable
	.shared .align 4 .b8 _ZZ12MatMulKernel6MatrixS_S_E2Bs[4096];
	ld.param.u64 	%rd7, [_Z12MatMulKernel6MatrixS_S__param_2+16];
	ld.param.u32 	%r28, [_Z12MatMulKernel6MatrixS_S__param_2+8];
	ld.param.u64 	%rd6, [_Z12MatMulKernel6MatrixS_S__param_1+16];
	ld.param.u32 	%r25, [_Z12MatMulKernel6MatrixS_S__param_1+8];
	ld.param.u64 	%rd5, [_Z12MatMulKernel6MatrixS_S__param_0+16];
	ld.param.u32 	%r22, [_Z12MatMulKernel6MatrixS_S__param_0+8];
	ld.param.v2.u32 	{%r20, %r21}, [_Z12MatMulKernel6MatrixS_S__param_0];
	mov.u32 	%r29, %ctaid.y;
	mov.u32 	%r30, %ctaid.x;
	shl.b32 	%r3, %r29, 5;
	shl.b32 	%r4, %r30, 5;
	mov.u32 	%r5, %tid.y;
	mov.u32 	%r6, %tid.x;
	setp.lt.s32 	%p1, %r20, 32;
	mov.f32 	%f104, 0f00000000;
	@%p1 bra 	$L__BB0_3;
	cvta.to.global.u64 	%rd1, %rd5;
	mul.lo.s32 	%r44, %r3, %r22;
	cvta.to.global.u64 	%rd2, %rd6;
	shl.b32 	%r8, %r25, 5;
	mad.lo.s32 	%r31, %r22, %r5, %r6;
	cvt.s64.s32 	%rd3, %r31;
	shl.b32 	%r32, %r5, 7;
	mov.u32 	%r33, _ZZ12MatMulKernel6MatrixS_S_E2As;
	add.s32 	%r9, %r33, %r32;
	shl.b32 	%r34, %r6, 2;
	add.s32 	%r10, %r9, %r34;
	mad.lo.s32 	%r35, %r25, %r5, %r6;
	cvt.s64.s32 	%rd4, %r35;
	mov.u32 	%r36, _ZZ12MatMulKernel6MatrixS_S_E2Bs;
	add.s32 	%r12, %r36, %r34;
	add.s32 	%r11, %r12, %r32;
	shr.s32 	%r37, %r20, 31;
	shr.u32 	%r38, %r37, 27;
	add.s32 	%r39, %r20, %r38;
	shr.s32 	%r40, %r39, 5;
	neg.s32 	%r45, %r40;
	mov.f32 	%f104, 0f00000000;
	mov.u32 	%r43, %r4;
$L__BB0_2:
	cvt.s64.s32 	%rd8, %r44;
	add.s64 	%rd9, %rd3, %rd8;
	shl.b64 	%rd10, %rd9, 2;
	add.s64 	%rd11, %rd1, %rd10;
	cvt.s64.s32 	%rd12, %r43;
	ld.global.f32 	%f6, [%rd11];
	st.shared.f32 	[%r10], %f6;
	add.s64 	%rd13, %rd12, %rd4;
	shl.b64 	%rd14, %rd13, 2;
	add.s64 	%rd15, %rd2, %rd14;
	ld.global.f32 	%f7, [%rd15];
	st.shared.f32 	[%r11], %f7;
	bar.sync 	0;
	ld.shared.f32 	%f8, [%r9];
	ld.shared.f32 	%f9, [%r12];
	fma.rn.f32 	%f10, %f8, %f9, %f104;
	ld.shared.f32 	%f11, [%r9+4];
	ld.shared.f32 	%f12, [%r12+128];
	fma.rn.f32 	%f13, %f11, %f12, %f10;
	ld.shared.f32 	%f14, [%r9+8];
	ld.shared.f32 	%f15, [%r12+256];
	fma.rn.f32 	%f16, %f14, %f15, %f13;
	ld.shared.f32 	%f17, [%r9+12];
	ld.shared.f32 	%f18, [%r12+384];
	fma.rn.f32 	%f19, %f17, %f18, %f16;
	ld.shared.f32 	%f20, [%r9+16];
	ld.shared.f32 	%f21, [%r12+512];
	fma.rn.f32 	%f22, %f20, %f21, %f19;
	ld.shared.f32 	%f23, [%r9+20];
	ld.shared.f32 	%f24, [%r12+640];
	fma.rn.f32 	%f25, %f23, %f24, %f22;
	ld.shared.f32 	%f26, [%r9+24];
	ld.shared.f32 	%f27, [%r12+768];
	fma.rn.f32 	%f28, %f26, %f27, %f25;
	ld.shared.f32 	%f29, [%r9+28];
	ld.shared.f32 	%f30, [%r12+896];
	fma.rn.f32 	%f31, %f29, %f30, %f28;
	ld.shared.f32 	%f32, [%r9+32];
	ld.shared.f32 	%f33, [%r12+1024];
	fma.rn.f32 	%f34, %f32, %f33, %f31;
	ld.shared.f32 	%f35, [%r9+36];
	ld.shared.f32 	%f36, [%r12+1152];
	fma.rn.f32 	%f37, %f35, %f36, %f34;
	ld.shared.f32 	%f38, [%r9+40];
	ld.shared.f32 	%f39, [%r12+1280];
	fma.rn.f32 	%f40, %f38, %f39, %f37;
	ld.shared.f32 	%f41, [%r9+44];
	ld.shared.f32 	%f42, [%r12+1408];
	fma.rn.f32 	%f43, %f41, %f42, %f40;
	ld.shared.f32 	%f44, [%r9+48];
	ld.shared.f32 	%f45, [%r12+1536];
	fma.rn.f32 	%f46, %f44, %f45, %f43;
	ld.shared.f32 	%f47, [%r9+52];
	ld.shared.f32 	%f48, [%r12+1664];
	fma.rn.f32 	%f49, %f47, %f48, %f46;
	ld.shared.f32 	%f50, [%r9+56];
	ld.shared.f32 	%f51, [%r12+1792];
	fma.rn.f32 	%f52, %f50, %f51, %f49;
	ld.shared.f32 	%f53, [%r9+60];
	ld.shared.f32 	%f54, [%r12+1920];
	fma.rn.f32 	%f55, %f53, %f54, %f52;
	ld.shared.f32 	%f56, [%r9+64];
	ld.shared.f32 	%f57, [%r12+2048];
	fma.rn.f32 	%f58, %f56, %f57, %f55;
	ld.shared.f32 	%f59, [%r9+68];
	ld.shared.f32 	%f60, [%r12+2176];
	fma.rn.f32 	%f61, %f59, %f60, %f58;
	ld.shared.f32 	%f62, [%r9+72];
	ld.shared.f32 	%f63, [%r12+2304];
	fma.rn.f32 	%f64, %f62, %f63, %f61;
	ld.shared.f32 	%f65, [%r9+76];
	ld.shared.f32 	%f66, [%r12+2432];
	fma.rn.f32 	%f67, %f65, %f66, %f64;
	ld.shared.f32 	%f68, [%r9+80];
	ld.shared.f32 	%f69, [%r12+2560];
	fma.rn.f32 	%f70, %f68, %f69, %f67;
	ld.shared.f32 	%f71, [%r9+84];
	ld.shared.f32 	%f72, [%r12+2688];
	fma.rn.f32 	%f73, %f71, %f72, %f70;
	ld.shared.f32 	%f74, [%r9+88];
	ld.shared.f32 	%f75, [%r12+2816];
	fma.rn.f32 	%f76, %f74, %f75, %f73;
	ld.shared.f32 	%f77, [%r9+92];
	ld.shared.f32 	%f78, [%r12+2944];
	fma.rn.f32 	%f79, %f77, %f78, %f76;
	ld.shared.f32 	%f80, [%r9+96];
	ld.shared.f32 	%f81, [%r12+3072];
	fma.rn.f32 	%f82, %f80, %f81, %f79;
	ld.shared.f32 	%f83, [%r9+100];
	ld.shared.f32 	%f84, [%r12+3200];
	fma.rn.f32 	%f85, %f83, %f84, %f82;
	ld.shared.f32 	%f86, [%r9+104];
	ld.shared.f32 	%f87, [%r12+3328];
	fma.rn.f32 	%f88, %f86, %f87, %f85;
	ld.shared.f32 	%f89, [%r9+108];
	ld.shared.f32 	%f90, [%r12+3456];
	fma.rn.f32 	%f91, %f89, %f90, %f88;
	ld.shared.f32 	%f92, [%r9+112];
	ld.shared.f32 	%f93, [%r12+3584];
	fma.rn.f32 	%f94, %f92, %f93, %f91;
	ld.shared.f32 	%f95, [%r9+116];
	ld.shared.f32 	%f96, [%r12+3712];
	fma.rn.f32 	%f97, %f95, %f96, %f94;
	ld.shared.f32 	%f98, [%r9+120];
	ld.shared.f32 	%f99, [%r12+3840];
	fma.rn.f32 	%f100, %f98, %f99, %f97;
	ld.shared.f32 	%f101, [%r9+124];
	ld.shared.f32 	%f102, [%r12+3968];
	fma.rn.f32 	%f104, %f101, %f102, %f100;
	bar.sync 	0;
	add.s32 	%r45, %r45, 1;
	setp.ne.s32 	%p2, %r45, 0;
	add.s32 	%r44, %r44, 32;
	add.s32 	%r43, %r43, %r8;
	@%p2 bra 	$L__BB0_2;
$L__BB0_3:
	mad.lo.s32 	%r41, %r3, %r28, %r4;
	cvt.s64.s32 	%rd16, %r41;
	cvta.to.global.u64 	%rd17, %rd7;
	mad.lo.s32 	%r42, %r28, %r5, %r6;
	cvt.s64.s32 	%rd18, %r42;
	add.s64 	%rd19, %rd16, %rd18;
	shl.b64 	%rd20, %rd19, 2;
	add.s64 	%rd21, %rd17, %rd20;
	st.global.f32 	[%rd21], %f104;
	ret;

}


// ===== COMPILED SASS (sm_100) =====

	.target	sm_100

	.elftype	@"ET_EXEC"


//--------------------- .note.nv.tkinfo           --------------------------
	.section	.note.nv.tkinfo,"",@"SHT_NOTE"
	.sectionflags	@"SHF_NOTE_NV_TKINFO"
	.tkinfo
        /*0018*/ 	.word	0x00000002
        /*0030*/ 	.string	""
        /*0030*/ 	.string	"ptxas"
        /*0030*/ 	.string	"Cuda compilation tools, release 13.0, V13.0.88"
        /*0030*/ 	.string	"Build cuda_13.0.r13.0/compiler.36424714_0"
        /*0030*/ 	.string	"-arch sm_100 -m 64 "



//--------------------- .note.nv.cuinfo           --------------------------
	.section	.note.nv.cuinfo,"",@"SHT_NOTE"
	.sectionflags	@"SHF_NOTE_NV_CUINFO"
        /*0018*/ 	.short	0x0002
        /*001a*/ 	.short	0x0064
        /*001c*/ 	.short	0x0082
	.zero		2


//--------------------- .nv.info                  --------------------------
	.section	.nv.info,"",@"SHT_CUDA_INFO"
	.align	4


	//----- nvinfo : EIATTR_REGCOUNT
	.align		4
        /*0000*/ 	.byte	0x04, 0x2f
        /*0002*/ 	.short	(.L_1 - .L_0)
	.align		4
.L_0:
        /*0004*/ 	.word	index@(_Z12MatMulKernel6MatrixS_S_)
        /*0008*/ 	.word	0x00000020


	//----- nvinfo : EIATTR_FRAME_SIZE
	.align		4
.L_1:
        /*000c*/ 	.byte	0x04, 0x11
        /*000e*/ 	.short	(.L_3 - .L_2)
	.align		4
.L_2:
        /*0010*/ 	.word	index@(_Z12MatMulKernel6MatrixS_S_)
        /*0014*/ 	.word	0x00000000


	//----- nvinfo : EIATTR_MIN_STACK_SIZE
	.align		4
.L_3:
        /*0018*/ 	.byte	0x04, 0x12
        /*001a*/ 	.short	(.L_5 - .L_4)
	.align		4
.L_4:
        /*001c*/ 	.word	index@(_Z12MatMulKernel6MatrixS_S_)
        /*0020*/ 	.word	0x00000000
.L_5:


//--------------------- .nv.compat                --------------------------
	.section	.nv.compat,"",@"SHT_CUDA_COMPAT_INFO"
	.align	4
        /*0000*/ 	.byte	0x02, 0x09, 0x00, 0x00, 0x02, 0x02, 0x01, 0x00, 0x02, 0x05, 0x05, 0x00, 0x03, 0x07, 0x01, 0x01
        /*0010*/ 	.byte	0x02, 0x03, 0x00, 0x00, 0x02, 0x06, 0x01, 0x00, 0x04, 0x0b, 0x08, 0x00, 0x09, 0x00, 0x00, 0x00
        /*0020*/ 	.byte	0x00, 0x00, 0x00, 0x00


//--------------------- .nv.info._Z12MatMulKernel6MatrixS_S_ --------------------------
	.section	.nv.info._Z12MatMulKernel6MatrixS_S_,"",@"SHT_CUDA_INFO"
	.sectionflags	@""
	.align	4


	//----- nvinfo : EIATTR_CUDA_API_VERSION
	.align		4
        /*0000*/ 	.byte	0x04, 0x37
        /*0002*/ 	.short	(.L_7 - .L_6)
.L_6:
        /*0004*/ 	.word	0x00000082


	//----- nvinfo : EIATTR_KPARAM_INFO
	.align		4
.L_7:
        /*0008*/ 	.byte	0x04, 0x17
        /*000a*/ 	.short	(.L_9 - .L_8)
.L_8:
        /*000c*/ 	.word	0x00000000
        /*0010*/ 	.short	0x0002
        /*0012*/ 	.short	0x0030
        /*0014*/ 	.byte	0x00, 0xf0, 0x61, 0x00


	//----- nvinfo : EIATTR_KPARAM_INFO
	.align		4
.L_9:
        /*0018*/ 	.byte	0x04, 0x17
        /*001a*/ 	.short	(.L_11 - .L_10)
.L_10:
        /*001c*/ 	.word	0x00000000
        /*0020*/ 	.short	0x0001
        /*0022*/ 	.short	0x0018
        /*0024*/ 	.byte	0x00, 0xf0, 0x61, 0x00


	//----- nvinfo : EIATTR_KPARAM_INFO
	.align		4
.L_11:
        /*0028*/ 	.byte	0x04, 0x17
        /*002a*/ 	.short	(.L_13 - .L_12)
.L_12:
        /*002c*/ 	.word	0x00000000
        /*0030*/ 	.short	0x0000
        /*0032*/ 	.short	0x0000
        /*0034*/ 	.byte	0x00, 0xf0, 0x61, 0x00


	//----- nvinfo : EIATTR_SPARSE_MMA_MASK
	.align		4
.L_13:
        /*0038*/ 	.byte	0x03, 0x50
        /*003a*/ 	.short	0x0000


	//----- nvinfo : EIATTR_MAXREG_COUNT
	.align		4
        /*003c*/ 	.byte	0x03, 0x1b
        /*003e*/ 	.short	0x00ff


	//----- nvinfo : EIATTR_NUM_BARRIERS
	.align		4
        /*0040*/ 	.byte	0x02, 0x4c
        /*0042*/ 	.byte	0x01
	.zero		1


	//----- nvinfo : EIATTR_MERCURY_ISA_VERSION
	.align		4
        /*0044*/ 	.byte	0x03, 0x5f
        /*0046*/ 	.short	0x0101


	//----- nvinfo : EIATTR_VRC_CTA_INIT_COUNT
	.align		4
        /*0048*/ 	.byte	0x02, 0x4a
	.zero		1
	.zero		1


	//----- nvinfo : EIATTR_EXIT_INSTR_OFFSETS
	.align		4
        /*004c*/ 	.byte	0x04, 0x1c
        /*004e*/ 	.short	(.L_15 - .L_14)


	//   ....[0]....
.L_14:
        /*0050*/ 	.word	0x00000890


	//----- nvinfo : EIATTR_CBANK_PARAM_SIZE
	.align		4
.L_15:
        /*0054*/ 	.byte	0x03, 0x19
        /*0056*/ 	.short	0x0048


	//----- nvinfo : EIATTR_PARAM_CBANK
	.align		4
        /*0058*/ 	.byte	0x04, 0x0a
        /*005a*/ 	.short	(.L_17 - .L_16)
	.align		4
.L_16:
        /*005c*/ 	.word	index@(.nv.constant0._Z12MatMulKernel6MatrixS_S_)
        /*0060*/ 	.short	0x0380
        /*0062*/ 	.short	0x0048


	//----- nvinfo : EIATTR_SW_WAR
	.align		4
.L_17:
        /*0064*/ 	.byte	0x04, 0x36
        /*0066*/ 	.short	(.L_19 - .L_18)
.L_18:
        /*0068*/ 	.word	0x00000008
.L_19:


//--------------------- .nv.callgraph             --------------------------
	.section	.nv.callgraph,"",@"SHT_CUDA_CALLGRAPH"
	.align	4
	.sectionentsize	8
	.align		4
        /*0000*/ 	.word	0x00000000
	.align		4
        /*0004*/ 	.word	0xffffffff
	.align		4
        /*0008*/ 	.word	0x00000000
	.align		4
        /*000c*/ 	.word	0xfffffffe
	.align		4
        /*0010*/ 	.word	0x00000000
	.align		4
        /*0014*/ 	.word	0xfffffffd
	.align		4
        /*0018*/ 	.word	0x00000000
	.align		4
        /*001c*/ 	.word	0xfffffffc


//--------------------- .text._Z12MatMulKernel6MatrixS_S_ --------------------------
	.section	.text._Z12MatMulKernel6MatrixS_S_,"ax",@progbits
	.align	128
        .global         _Z12MatMulKernel6MatrixS_S_
        .type           _Z12MatMulKernel6MatrixS_S_,@function
        .size           _Z12MatMulKernel6MatrixS_S_,(.L_x_3 - _Z12MatMulKernel6MatrixS_S_)
        .other          _Z12MatMulKernel6MatrixS_S_,@"STO_CUDA_ENTRY STV_DEFAULT"
_Z12MatMulKernel6MatrixS_S_:
.text._Z12MatMulKernel6MatrixS_S_:
[----:B------:R-:W-:Y:S01]  /*0000*/  LDC R1, c[0x0][0x37c] ;  /* 0x0000df00ff017b82 */ /* 0x000fe20000000800 */
[----:B------:R-:W0:Y:S01]  /*0010*/  S2R R19, SR_CTAID.X ;  /* 0x0000000000137919 */ /* 0x000e220000002500 */
[----:B------:R-:W1:Y:S06]  /*0020*/  LDCU UR8, c[0x0][0x380] ;  /* 0x00007000ff0877ac */ /* 0x000e6c0008000800 */
[----:B------:R-:W2:Y:S01]  /*0030*/  S2UR UR4, SR_CTAID.Y ;  /* 0x00000000000479c3 */ /* 0x000ea20000002600 */
[----:B------:R-:W-:Y:S01]  /*0040*/  HFMA2 R23, -RZ, RZ, 0, 0 ;  /* 0x00000000ff177431 */ /* 0x000fe200000001ff */
[----:B------:R-:W3:Y:S01]  /*0050*/  S2R R0, SR_TID.Y ;  /* 0x0000000000007919 */ /* 0x000ee20000002200 */
[----:B------:R-:W4:Y:S01]  /*0060*/  LDCU.64 UR10, c[0x0][0x358] ;  /* 0x00006b00ff0a77ac */ /* 0x000f220008000a00 */
[----:B------:R-:W3:Y:S01]  /*0070*/  S2R R3, SR_TID.X ;  /* 0x0000000000037919 */ /* 0x000ee20000002100 */
[----:B-1----:R-:W-:-:S02]  /*0080*/  UISETP.GE.AND UP0, UPT, UR8, 0x20, UPT ;  /* 0x000000200800788c */ /* 0x002fc4000bf06270 */
[----:B--2---:R-:W-:Y:S01]  /*0090*/  USHF.L.U32 UR4, UR4, 0x5, URZ ;  /* 0x0000000504047899 */ /* 0x004fe200080006ff */
[----:B0-----:R-:W-:-:S06]  /*00a0*/  SHF.L.U32 R19, R19, 0x5, RZ ;  /* 0x0000000513137819 */ /* 0x001fcc00000006ff */
[----:B----4-:R-:W-:Y:S05]  /*00b0*/  BRA.U !UP0, `(.L_x_0) ;  /* 0x0000000508cc7547 */ /* 0x010fea000b800000 */
[----:B------:R-:W0:Y:S01]  /*00c0*/  S2UR UR7, SR_CgaCtaId ;  /* 0x00000000000779c3 */ /* 0x000e220000008800 */
[----:B------:R-:W3:Y:S01]  /*00d0*/  LDCU UR12, c[0x0][0x388] ;  /* 0x00007100ff0c77ac */ /* 0x000ee20008000800 */
[----:B------:R-:W-:Y:S02]  /*00e0*/  MOV R23, RZ ;  /* 0x000000ff00177202 */ /* 0x000fe40000000f00 */
[----:B------:R-:W-:Y:S01]  /*00f0*/  MOV R2, R19 ;  /* 0x0000001300027202 */ /* 0x000fe20000000f00 */
[----:B------:R-:W-:Y:S01]  /*0100*/  UMOV UR5, 0x400 ;  /* 0x0000040000057882 */ /* 0x000fe20000000000 */
[----:B------:R-:W-:Y:S02]  /*0110*/  USHF.R.S32.HI UR6, URZ, 0x1f, UR8 ;  /* 0x0000001fff067899 */ /* 0x000fe40008011408 */
[----:B------:R-:W1:Y:S01]  /*0120*/  LDC R5, c[0x0][0x3a0] ;  /* 0x0000e800ff057b82 */ /* 0x000e620000000800 */
[----:B------:R-:W2:Y:S01]  /*0130*/  LDCU.64 UR16, c[0x0][0x3a8] ;  /* 0x00007500ff1077ac */ /* 0x000ea20008000a00 */
[----:B------:R-:W-:Y:S01]  /*0140*/  ULEA.HI UR6, UR6, UR8, URZ, 0x5 ;  /* 0x0000000806067291 */ /* 0x000fe2000f8f28ff */
[----:B------:R-:W4:Y:S03]  /*0150*/  LDCU.64 UR14, c[0x0][0x390] ;  /* 0x00007200ff0e77ac */ /* 0x000f260008000a00 */
[----:B------:R-:W-:Y:S01]  /*0160*/  USHF.R.S32.HI UR6, URZ, 0x5, UR6 ;  /* 0x00000005ff067899 */ /* 0x000fe20008011406 */
[----:B---3--:R-:W-:-:S03]  /*0170*/  IMAD R18, R0, UR12, R3 ;  /* 0x0000000c00127c24 */ /* 0x008fc6000f8e0203 */
[----:B------:R-:W-:Y:S02]  /*0180*/  UIADD3 UR6, UPT, UPT, -UR6, URZ, URZ ;  /* 0x000000ff06067290 */ /* 0x000fe4000fffe1ff */
[----:B0-----:R-:W-:Y:S02]  /*0190*/  ULEA UR9, UR7, UR5, 0x18 ;  /* 0x0000000507097291 */ /* 0x001fe4000f8ec0ff */
[----:B------:R-:W-:-:S04]  /*01a0*/  UIADD3 UR5, UPT, UPT, UR5, 0x1000, URZ ;  /* 0x0000100005057890 */ /* 0x000fc8000fffe0ff */
[----:B------:R-:W-:Y:S01]  /*01b0*/  ULEA UR5, UR7, UR5, 0x18 ;  /* 0x0000000507057291 */ /* 0x000fe2000f8ec0ff */
[C---:B------:R-:W-:Y:S01]  /*01c0*/  LEA R16, R0.reuse, UR9, 0x7 ;  /* 0x0000000900107c11 */ /* 0x040fe2000f8e38ff */
[----:B-1----:R-:W-:Y:S01]  /*01d0*/  IMAD R17, R0, R5, R3 ;  /* 0x0000000500117224 */ /* 0x002fe200078e0203 */
[----:B------:R-:W-:Y:S02]  /*01e0*/  UIMAD UR7, UR4, UR12, URZ ;  /* 0x0000000c040772a4 */ /* 0x000fe4000f8e02ff */
[C---:B------:R-:W-:Y:S02]  /*01f0*/  LEA R6, R3.reuse, R16, 0x2 ;  /* 0x0000001003067211 */ /* 0x040fe400078e10ff */
[----:B------:R-:W-:-:S04]  /*0200*/  LEA R7, R3, UR5, 0x2 ;  /* 0x0000000503077c11 */ /* 0x000fc8000f8e10ff */
[----:B--2-4-:R-:W-:-:S07]  /*0210*/  LEA R4, R0, R7, 0x7 ;  /* 0x0000000700047211 */ /* 0x014fce00078e38ff */
.L_x_1:
[----:B------:R-:W-:Y:S01]  /*0220*/  USHF.R.S32.HI UR5, URZ, 0x1f, UR7 ;  /* 0x0000001fff057899 */ /* 0x000fe20008011407 */
[----:B------:R-:W-:Y:S02]  /*0230*/  SHF.R.S32.HI R8, RZ, 0x1f, R2 ;  /* 0x0000001fff087819 */ /* 0x000fe40000011402 */
[C---:B------:R-:W-:Y:S02]  /*0240*/  IADD3 R10, P1, PT, R17.reuse, R2, RZ ;  /* 0x00000002110a7210 */ /* 0x040fe40007f3e0ff */
[C---:B------:R-:W-:Y:S02]  /*0250*/  IADD3 R9, P0, PT, R18.reuse, UR7, RZ ;  /* 0x0000000712097c10 */ /* 0x040fe4000ff1e0ff */
[----:B------:R-:W-:Y:S02]  /*0260*/  LEA.HI.X.SX32 R11, R17, R8, 0x1, P1 ;  /* 0x00000008110b7211 */ /* 0x000fe400008f0eff */
[----:B------:R-:W-:Y:S02]  /*0270*/  LEA.HI.X.SX32 R12, R18, UR5, 0x1, P0 ;  /* 0x00000005120c7c11 */ /* 0x000fe400080f0eff */
[----:B------:R-:W-:-:S02]  /*0280*/  LEA R8, P0, R9, UR14, 0x2 ;  /* 0x0000000e09087c11 */ /* 0x000fc4000f8010ff */
[C---:B------:R-:W-:Y:S02]  /*0290*/  LEA R24, P1, R10.reuse, UR16, 0x2 ;  /* 0x000000100a187c11 */ /* 0x040fe4000f8210ff */
[----:B------:R-:W-:Y:S02]  /*02a0*/  LEA.HI.X R9, R9, UR15, R12, 0x2, P0 ;  /* 0x0000000f09097c11 */ /* 0x000fe400080f140c */
[----:B------:R-:W-:-:S03]  /*02b0*/  LEA.HI.X R25, R10, UR17, R11, 0x2, P1 ;  /* 0x000000110a197c11 */ /* 0x000fc600088f140b */
[----:B------:R-:W2:Y:S04]  /*02c0*/  LDG.E R29, desc[UR10][R8.64] ;  /* 0x0000000a081d7981 */ /* 0x000ea8000c1e1900 */
[----:B------:R-:W3:Y:S01]  /*02d0*/  LDG.E R25, desc[UR10][R24.64] ;  /* 0x0000000a18197981 */ /* 0x000ee2000c1e1900 */
[----:B------:R-:W-:Y:S01]  /*02e0*/  UIADD3 UR6, UPT, UPT, UR6, 0x1, URZ ;  /* 0x0000000106067890 */ /* 0x000fe2000fffe0ff */
[----:B------:R-:W-:Y:S01]  /*02f0*/  LEA R2, R5, R2, 0x5 ;  /* 0x0000000205027211 */ /* 0x000fe200078e28ff */
[----:B------:R-:W-:Y:S02]  /*0300*/  UIADD3 UR7, UPT, UPT, UR7, 0x20, URZ ;  /* 0x0000002007077890 */ /* 0x000fe4000fffe0ff */
[----:B------:R-:W-:Y:S01]  /*0310*/  UISETP.NE.AND UP0, UPT, UR6, URZ, UPT ;  /* 0x000000ff0600728c */ /* 0x000fe2000bf05270 */
[----:B--2---:R-:W-:Y:S04]  /*0320*/  STS [R6], R29 ;  /* 0x0000001d06007388 */ /* 0x004fe80000000800 */
[----:B---3--:R-:W-:Y:S01]  /*0330*/  STS [R4], R25 ;  /* 0x0000001904007388 */ /* 0x008fe20000000800 */
[----:B------:R-:W-:Y:S06]  /*0340*/  BAR.SYNC.DEFER_BLOCKING 0x0 ;  /* 0x0000000000007b1d */ /* 0x000fec0000010000 */
[----:B------:R-:W-:Y:S04]  /*0350*/  LDS R26, [R7] ;  /* 0x00000000071a7984 */ /* 0x000fe80000000800 */
[----:B------:R-:W0:Y:S04]  /*0360*/  LDS.128 R12, [R16] ;  /* 0x00000000100c7984 */ /* 0x000e280000000c00 */
[----:B------:R-:W1:Y:S04]  /*0370*/  LDS R28, [R7+0x80] ;  /* 0x00008000071c7984 */ /* 0x000e680000000800 */
[----:B------:R-:W2:Y:S04]  /*0380*/  LDS R27, [R7+0x100] ;  /* 0x00010000071b7984 */ /* 0x000ea80000000800 */
[----:B------:R-:W3:Y:S04]  /*0390*/  LDS R20, [R7+0x180] ;  /* 0x0001800007147984 */ /* 0x000ee80000000800 */
[----:B------:R-:W-:Y:S04]  /*03a0*/  LDS R21, [R7+0x200] ;  /* 0x0002000007157984 */ /* 0x000fe80000000800 */
[----:B------:R-:W4:Y:S04]  /*03b0*/  LDS.128 R8, [R16+0x10] ;  /* 0x0000100010087984 */ /* 0x000f280000000c00 */
[----:B------:R-:W5:Y:S04]  /*03c0*/  LDS R22, [R7+0x280] ;  /* 0x0002800007167984 */ /* 0x000f680000000800 */
[----:B------:R-:W5:Y:S04]  /*03d0*/  LDS R25, [R7+0x300] ;  /* 0x0003000007197984 */ /* 0x000f680000000800 */
[----:B------:R-:W5:Y:S01]  /*03e0*/  LDS R24, [R7+0x380] ;  /* 0x0003800007187984 */ /* 0x000f620000000800 */
[----:B0-----:R-:W-:-:S03]  /*03f0*/  FFMA R12, R12, R26, R23 ;  /* 0x0000001a0c0c7223 */ /* 0x001fc60000000017 */
[----:B------:R-:W-:Y:S01]  /*0400*/  LDS R23, [R7+0x400] ;  /* 0x0004000007177984 */ /* 0x000fe20000000800 */
[----:B-1----:R-:W-:-:S03]  /*0410*/  FFMA R12, R28, R13, R12 ;  /* 0x0000000d1c0c7223 */ /* 0x002fc6000000000c */
[----:B------:R-:W-:Y:S01]  /*0420*/  LDS R26, [R7+0x580] ;  /* 0x00058000071a7984 */ /* 0x000fe20000000800 */
[----:B--2---:R-:W-:-:S04]  /*0430*/  FFMA R27, R27, R14, R12 ;  /* 0x0000000e1b1b7223 */ /* 0x004fc8000000000c */
[----:B---3--:R-:W-:Y:S02]  /*0440*/  FFMA R27, R20, R15, R27 ;  /* 0x0000000f141b7223 */ /* 0x008fe4000000001b */
[----:B------:R-:W0:Y:S04]  /*0450*/  LDS.128 R12, [R16+0x20] ;  /* 0x00002000100c7984 */ /* 0x000e280000000c00 */
[----:B------:R-:W1:Y:S01]  /*0460*/  LDS R20, [R7+0x480] ;  /* 0x0004800007147984 */ /* 0x000e620000000800 */
[----:B----4-:R-:W-:-:S03]  /*0470*/  FFMA R27, R8, R21, R27 ;  /* 0x00000015081b7223 */ /* 0x010fc6000000001b */
[----:B------:R-:W2:Y:S01]  /*0480*/  LDS R21, [R7+0x500] ;  /* 0x0005000007157984 */ /* 0x000ea20000000800 */
[----:B-----5:R-:W-:-:S04]  /*0490*/  FFMA R22, R22, R9, R27 ;  /* 0x0000000916167223 */ /* 0x020fc8000000001b */
[----:B------:R-:W-:Y:S02]  /*04a0*/  FFMA R25, R25, R10, R22 ;  /* 0x0000000a19197223 */ /* 0x000fe40000000016 */
[----:B------:R-:W-:Y:S02]  /*04b0*/  LDS R22, [R7+0x680] ;  /* 0x0006800007167984 */ /* 0x000fe40000000800 */
[----:B------:R-:W-:Y:S02]  /*04c0*/  FFMA R27, R24, R11, R25 ;  /* 0x0000000b181b7223 */ /* 0x000fe40000000019 */
[----:B------:R-:W-:Y:S04]  /*04d0*/  LDS R25, [R7+0x600] ;  /* 0x0006000007197984 */ /* 0x000fe80000000800 */
[----:B------:R-:W3:Y:S04]  /*04e0*/  LDS.128 R8, [R16+0x30] ;  /* 0x0000300010087984 */ /* 0x000ee80000000c00 */
[----:B------:R-:W-:Y:S01]  /*04f0*/  LDS R24, [R7+0x780] ;  /* 0x0007800007187984 */ /* 0x000fe20000000800 */
[----:B0-----:R-:W-:-:S03]  /*0500*/  FFMA R27, R12, R23, R27 ;  /* 0x000000170c1b7223 */ /* 0x001fc6000000001b */
[----:B------:R-:W0:Y:S01]  /*0510*/  LDS R23, [R7+0x700] ;  /* 0x0007000007177984 */ /* 0x000e220000000800 */
[----:B-1----:R-:W-:-:S04]  /*0520*/  FFMA R20, R20, R13, R27 ;  /* 0x0000000d14147223 */ /* 0x002fc8000000001b */
[----:B--2---:R-:W-:Y:S02]  /*0530*/  FFMA R21, R21, R14, R20 ;  /* 0x0000000e15157223 */ /* 0x004fe40000000014 */
[----:B------:R-:W-:Y:S02]  /*0540*/  LDS R20, [R7+0x880] ;  /* 0x0008800007147984 */ /* 0x000fe40000000800 */
[----:B------:R-:W-:Y:S02]  /*0550*/  FFMA R27, R26, R15, R21 ;  /* 0x0000000f1a1b7223 */ /* 0x000fe40000000015 */
[----:B------:R-:W-:Y:S04]  /*0560*/  LDS R21, [R7+0x800] ;  /* 0x0008000007157984 */ /* 0x000fe80000000800 */
[----:B------:R-:W1:Y:S04]  /*0570*/  LDS.128 R12, [R16+0x40] ;  /* 0x00004000100c7984 */ /* 0x000e680000000c00 */
[----:B------:R-:W-:Y:S01]  /*0580*/  LDS R26, [R7+0x980] ;  /* 0x00098000071a7984 */ /* 0x000fe20000000800 */
[----:B---3--:R-:W-:-:S03]  /*0590*/  FFMA R27, R8, R25, R27 ;  /* 0x00000019081b7223 */ /* 0x008fc6000000001b */
[----:B------:R-:W2:Y:S01]  /*05a0*/  LDS R25, [R7+0x900] ;  /* 0x0009000007197984 */ /* 0x000ea20000000800 */
[----:B------:R-:W-:-:S04]  /*05b0*/  FFMA R22, R22, R9, R27 ;  /* 0x0000000916167223 */ /* 0x000fc8000000001b */
[----:B0-----:R-:W-:Y:S02]  /*05c0*/  FFMA R23, R23, R10, R22 ;  /* 0x0000000a17177223 */ /* 0x001fe40000000016 */
[----:B------:R-:W-:Y:S02]  /*05d0*/  LDS R22, [R7+0xa80] ;  /* 0x000a800007167984 */ /* 0x000fe40000000800 */
[----:B------:R-:W-:Y:S02]  /*05e0*/  FFMA R27, R24, R11, R23 ;  /* 0x0000000b181b7223 */ /* 0x000fe40000000017 */
[----:B------:R-:W-:Y:S04]  /*05f0*/  LDS R23, [R7+0xa00] ;  /* 0x000a000007177984 */ /* 0x000fe80000000800 */
[----:B------:R-:W0:Y:S04]  /*0600*/  LDS.128 R8, [R16+0x50] ;  /* 0x0000500010087984 */ /* 0x000e280000000c00 */
[----:B------:R-:W-:Y:S01]  /*0610*/  LDS R24, [R7+0xc80] ;  /* 0x000c800007187984 */ /* 0x000fe20000000800 */
[----:B-1----:R-:W-:-:S03]  /*0620*/  FFMA R27, R12, R21, R27 ;  /* 0x000000150c1b7223 */ /* 0x002fc6000000001b */
[----:B------:R-:W1:Y:S01]  /*0630*/  LDS R21, [R7+0xb00] ;  /* 0x000b000007157984 */ /* 0x000e620000000800 */
[----:B------:R-:W-:-:S03]  /*0640*/  FFMA R12, R20, R13, R27 ;  /* 0x0000000d140c7223 */ /* 0x000fc6000000001b */
[----:B------:R-:W3:Y:S01]  /*0650*/  LDS R20, [R7+0xb80] ;  /* 0x000b800007147984 */ /* 0x000ee20000000800 */
[----:B--2---:R-:W-:-:S04]  /*0660*/  FFMA R25, R25, R14, R12 ;  /* 0x0000000e19197223 */ /* 0x004fc8000000000c */
[----:B------:R-:W-:Y:S02]  /*0670*/  FFMA R27, R26, R15, R25 ;  /* 0x0000000f1a1b7223 */ /* 0x000fe40000000019 */
[----:B------:R-:W-:Y:S04]  /*0680*/  LDS R25, [R7+0xc00] ;  /* 0x000c000007197984 */ /* 0x000fe80000000800 */
[----:B------:R-:W2:Y:S01]  /*0690*/  LDS.128 R12, [R16+0x60] ;  /* 0x00006000100c7984 */ /* 0x000ea20000000c00 */
[----:B0-----:R-:W-:-:S04]  /*06a0*/  FFMA R23, R8, R23, R27 ;  /* 0x0000001708177223 */ /* 0x001fc8000000001b */
[----:B------:R-:W-:Y:S02]  /*06b0*/  FFMA R22, R22, R9, R23 ;  /* 0x0000000916167223 */ /* 0x000fe40000000017 */
[----:B------:R-:W0:Y:S02]  /*06c0*/  LDS R23, [R7+0xd00] ;  /* 0x000d000007177984 */ /* 0x000e240000000800 */
[----:B-1----:R-:W-:Y:S02]  /*06d0*/  FFMA R21, R21, R10, R22 ;  /* 0x0000000a15157223 */ /* 0x002fe40000000016 */
[----:B------:R-:W1:Y:S02]  /*06e0*/  LDS R22, [R7+0xd80] ;  /* 0x000d800007167984 */ /* 0x000e640000000800 */
[----:B---3--:R-:W-:Y:S02]  /*06f0*/  FFMA R27, R20, R11, R21 ;  /* 0x0000000b141b7223 */ /* 0x008fe40000000015 */
[----:B------:R-:W-:Y:S04]  /*0700*/  LDS R21, [R7+0xe00] ;  /* 0x000e000007157984 */ /* 0x000fe80000000800 */
[----:B------:R-:W3:Y:S04]  /*0710*/  LDS.128 R8, [R16+0x70] ;  /* 0x0000700010087984 */ /* 0x000ee80000000c00 */
[----:B------:R-:W4:Y:S01]  /*0720*/  LDS R20, [R7+0xe80] ;  /* 0x000e800007147984 */ /* 0x000f220000000800 */
[----:B--2---:R-:W-:-:S03]  /*0730*/  FFMA R27, R12, R25, R27 ;  /* 0x000000190c1b7223 */ /* 0x004fc6000000001b */
[----:B------:R-:W2:Y:S01]  /*0740*/  LDS R25, [R7+0xf00] ;  /* 0x000f000007197984 */ /* 0x000ea20000000800 */
[----:B------:R-:W-:-:S03]  /*0750*/  FFMA R24, R24, R13, R27 ;  /* 0x0000000d18187223 */ /* 0x000fc6000000001b */
[----:B------:R-:W5:Y:S01]  /*0760*/  LDS R12, [R7+0xf80] ;  /* 0x000f8000070c7984 */ /* 0x000f620000000800 */
[----:B0-----:R-:W-:-:S04]  /*0770*/  FFMA R23, R23, R14, R24 ;  /* 0x0000000e17177223 */ /* 0x001fc80000000018 */
[----:B-1----:R-:W-:-:S04]  /*0780*/  FFMA R15, R22, R15, R23 ;  /* 0x0000000f160f7223 */ /* 0x002fc80000000017 */
[----:B---3--:R-:W-:-:S04]  /*0790*/  FFMA R15, R8, R21, R15 ;  /* 0x00000015080f7223 */ /* 0x008fc8000000000f */
[----:B----4-:R-:W-:-:S04]  /*07a0*/  FFMA R20, R20, R9, R15 ;  /* 0x0000000914147223 */ /* 0x010fc8000000000f */
[----:B--2---:R-:W-:-:S04]  /*07b0*/  FFMA R25, R25, R10, R20 ;  /* 0x0000000a19197223 */ /* 0x004fc80000000014 */
[----:B-----5:R-:W-:Y:S01]  /*07c0*/  FFMA R23, R12, R11, R25 ;  /* 0x0000000b0c177223 */ /* 0x020fe20000000019 */
[----:B------:R-:W-:Y:S06]  /*07d0*/  BAR.SYNC.DEFER_BLOCKING 0x0 ;  /* 0x0000000000007b1d */ /* 0x000fec0000010000 */
[----:B------:R-:W-:Y:S05]  /*07e0*/  BRA.U UP0, `(.L_x_1) ;  /* 0xfffffff9008c7547 */ /* 0x000fea000b83ffff */
.L_x_0:
[----:B------:R-:W3:Y:S01]  /*07f0*/  LDC R2, c[0x0][0x3b8] ;  /* 0x0000ee00ff027b82 */ /* 0x000ee20000000800 */
[----:B------:R-:W0:Y:S01]  /*0800*/  LDCU.64 UR6, c[0x0][0x3c0] ;  /* 0x00007800ff0677ac */ /* 0x000e220008000a00 */
[----:B---3--:R-:W-:Y:S02]  /*0810*/  IMAD R0, R0, R2, R3 ;  /* 0x0000000200007224 */ /* 0x008fe400078e0203 */
[----:B------:R-:W-:-:S03]  /*0820*/  IMAD R19, R2, UR4, R19 ;  /* 0x0000000402137c24 */ /* 0x000fc6000f8e0213 */
[----:B------:R-:W-:Y:S02]  /*0830*/  SHF.R.S32.HI R2, RZ, 0x1f, R0 ;  /* 0x0000001fff027819 */ /* 0x000fe40000011400 */
[----:B------:R-:W-:-:S04]  /*0840*/  IADD3 R0, P0, PT, R19, R0, RZ ;  /* 0x0000000013007210 */ /* 0x000fc80007f1e0ff */
[----:B------:R-:W-:Y:S02]  /*0850*/  LEA.HI.X.SX32 R19, R19, R2, 0x1, P0 ;  /* 0x0000000213137211 */ /* 0x000fe400000f0eff */
[----:B0-----:R-:W-:-:S04]  /*0860*/  LEA R2, P0, R0, UR6, 0x2 ;  /* 0x0000000600027c11 */ /* 0x001fc8000f8010ff */
[----:B------:R-:W-:-:S05]  /*0870*/  LEA.HI.X R3, R0, UR7, R19, 0x2, P0 ;  /* 0x0000000700037c11 */ /* 0x000fca00080f1413 */
[----:B------:R-:W-:Y:S01]  /*0880*/  STG.E desc[UR10][R2.64], R23 ;  /* 0x0000001702007986 */ /* 0x000fe2000c10190a */
[----:B------:R-:W-:Y:S05]  /*0890*/  EXIT ;  /* 0x000000000000794d */ /* 0x000fea0003800000 */
.L_x_2:
[----:B------:R-:W-:-:S00]  /*08a0*/  BRA `(.L_x_2) ;  /* 0xfffffffc00fc7947 */ /* 0x000fc0000383ffff */
[----:B------:R-:W-:-:S00]  /*08b0*/  NOP ;  /* 0x0000000000007918 */ /* 0x000fc00000000000 */
        /* <DEDUP_REMOVED lines=12> */
.L_x_3:


//--------------------- .nv.shared._Z12MatMulKernel6MatrixS_S_ --------------------------
	.section	.nv.shared._Z12MatMulKernel6MatrixS_S_,"aw",@nobits
	.sectionflags	@""
	.align	4
.nv.shared._Z12MatMulKernel6MatrixS_S_:
	.zero		9216


//--------------------- .nv.shared.reserved.0     --------------------------
	.section	.nv.shared.reserved.0,"aw",@nobits
	.weak		__nv_reservedSMEM_offset_0_alias
	.size		__nv_reservedSMEM_offset_0_alias, 0, 64
	.other		__nv_reservedSMEM_offset_0_alias,@"STO_CUDA_RESERVED_SHARED STV_DEFAULT"
__nv_reservedSMEM_offset_0_alias:
	.zero		0
	.zero		64


//--------------------- .nv.constant0._Z12MatMulKernel6MatrixS_S_ --------------------------
	.section	.nv.constant0._Z12MatMulKernel6MatrixS_S_,"a",@progbits
	.sectionflags	@""
	.align	4
.nv.constant0._Z12MatMulKernel6MatrixS_S_:
	.zero		968


//--------------------- SYMBOLS --------------------------

	.type		.nv.reservedSmem.offset0,@object
	.size		.nv.reservedSmem.offset0,0x4
	.type		.nv.reservedSmem.cap,@object
	.size		.nv.reservedSmem.cap,0x4
